	.headerflags	@"EF_CUDA_TEXMODE_UNIFIED EF_CUDA_64BIT_ADDRESS EF_CUDA_ACCELERATORS EF_CUDA_SM90 EF_CUDA_VIRTUAL_SM(EF_CUDA_SM90)"
	.elftype	@"ET_EXEC"


//--------------------- .nv.info                  --------------------------
	.section	.nv.info,"",@"SHT_CUDA_INFO"
	.align	4


	//----- nvinfo : EIATTR_REGCOUNT
	.align		4
        /*0000*/ 	.byte	0x04, 0x2f
        /*0002*/ 	.short	(.L_1 - .L_0)
	.align		4
.L_0:
        /*0004*/ 	.word	index@(triton_poi_fused__native_batch_norm_legit_no_training_mul_sigmoid_35)
        /*0008*/ 	.word	0x00000014


	//----- nvinfo : EIATTR_MIN_STACK_SIZE
	.align		4
.L_1:
        /*000c*/ 	.byte	0x04, 0x12
        /*000e*/ 	.short	(.L_3 - .L_2)
	.align		4
.L_2:
        /*0010*/ 	.word	index@(triton_poi_fused__native_batch_norm_legit_no_training_mul_sigmoid_35)
        /*0014*/ 	.word	0x00000000


	//----- nvinfo : EIATTR_FRAME_SIZE
	.align		4
.L_3:
        /*0018*/ 	.byte	0x04, 0x11
        /*001a*/ 	.short	(.L_5 - .L_4)
	.align		4
.L_4:
        /*001c*/ 	.word	index@(triton_poi_fused__native_batch_norm_legit_no_training_mul_sigmoid_35)
        /*0020*/ 	.word	0x00000000


	//----- nvinfo : EIATTR_MIN_STACK_SIZE
	.align		4
.L_5:
        /*0024*/ 	.byte	0x04, 0x12
        /*0026*/ 	.short	(.L_7 - .L_6)
	.align		4
.L_6:
        /*0028*/ 	.word	index@(triton_poi_fused__native_batch_norm_legit_no_training_mul_sigmoid_35)
        /*002c*/ 	.word	0x00000000
.L_7:


//--------------------- .nv.info.triton_poi_fused__native_batch_norm_legit_no_training_mul_sigmoid_35 --------------------------
	.section	.nv.info.triton_poi_fused__native_batch_norm_legit_no_training_mul_sigmoid_35,"",@"SHT_CUDA_INFO"
	.sectionflags	@""
	.align	4


	//----- nvinfo : EIATTR_CUDA_API_VERSION
	.align		4
        /*0000*/ 	.byte	0x04, 0x37
        /*0002*/ 	.short	(.L_9 - .L_8)
.L_8:
        /*0004*/ 	.word	0x0000007c


	//----- nvinfo : EIATTR_KPARAM_INFO
	.align		4
.L_9:
        /*0008*/ 	.byte	0x04, 0x17
        /*000a*/ 	.short	(.L_11 - .L_10)
.L_10:
        /*000c*/ 	.word	0x00000000
        /*0010*/ 	.short	0x0004
        /*0012*/ 	.short	0x001c
        /*0014*/ 	.byte	0x00, 0xf0, 0x11, 0x00


	//----- nvinfo : EIATTR_KPARAM_INFO
	.align		4
.L_11:
        /*0018*/ 	.byte	0x04, 0x17
        /*001a*/ 	.short	(.L_13 - .L_12)
.L_12:
        /*001c*/ 	.word	0x00000000
        /*0020*/ 	.short	0x0003
        /*0022*/ 	.short	0x0018
        /*0024*/ 	.byte	0x00, 0xf0, 0x11, 0x00


	//----- nvinfo : EIATTR_KPARAM_INFO
	.align		4
.L_13:
        /*0028*/ 	.byte	0x04, 0x17
        /*002a*/ 	.short	(.L_15 - .L_14)
.L_14:
        /*002c*/ 	.word	0x00000000
        /*0030*/ 	.short	0x0002
        /*0032*/ 	.short	0x0010
        /*0034*/ 	.byte	0x00, 0xf4, 0x21, 0x00


	//----- nvinfo : EIATTR_KPARAM_INFO
	.align		4
.L_15:
        /*0038*/ 	.byte	0x04, 0x17
        /*003a*/ 	.short	(.L_17 - .L_16)
.L_16:
        /*003c*/ 	.word	0x00000000
        /*0040*/ 	.short	0x0001
        /*0042*/ 	.short	0x0008
        /*0044*/ 	.byte	0x00, 0xf4, 0x21, 0x00


	//----- nvinfo : EIATTR_KPARAM_INFO
	.align		4
.L_17:
        /*0048*/ 	.byte	0x04, 0x17
        /*004a*/ 	.short	(.L_19 - .L_18)
.L_18:
        /*004c*/ 	.word	0x00000000
        /*0050*/ 	.short	0x0000
        /*0052*/ 	.short	0x0000
        /*0054*/ 	.byte	0x00, 0xf4, 0x21, 0x00


	//----- nvinfo : EIATTR_SPARSE_MMA_MASK
	.align		4
.L_19:
        /*0058*/ 	.byte	0x03, 0x50
        /*005a*/ 	.short	0x0000


	//----- nvinfo : EIATTR_MAXREG_COUNT
	.align		4
        /*005c*/ 	.byte	0x03, 0x1b
        /*005e*/ 	.short	0x00ff


	//----- nvinfo : EIATTR_EXIT_INSTR_OFFSETS
	.align		4
        /*0060*/ 	.byte	0x04, 0x1c
        /*0062*/ 	.short	(.L_21 - .L_20)


	//   ....[0]....
.L_20:
        /*0064*/ 	.word	0x000003c0


	//   ....[1]....
        /*0068*/ 	.word	0x000003e0


	//----- nvinfo : EIATTR_REQNTID
	.align		4
.L_21:
        /*006c*/ 	.byte	0x04, 0x10
        /*006e*/ 	.short	(.L_23 - .L_22)
.L_22:
        /*0070*/ 	.word	0x00000080
        /*0074*/ 	.word	0x00000001
        /*0078*/ 	.word	0x00000001


	//----- nvinfo : EIATTR_CBANK_PARAM_SIZE
	.align		4
.L_23:
        /*007c*/ 	.byte	0x03, 0x19
        /*007e*/ 	.short	0x0020


	//----- nvinfo : EIATTR_PARAM_CBANK
	.align		4
        /*0080*/ 	.byte	0x04, 0x0a
        /*0082*/ 	.short	(.L_25 - .L_24)
	.align		4
.L_24:
        /*0084*/ 	.word	index@(.nv.constant0.triton_poi_fused__native_batch_norm_legit_no_training_mul_sigmoid_35)
        /*0088*/ 	.short	0x0210
        /*008a*/ 	.short	0x0020


	//----- nvinfo : EIATTR_SW_WAR
	.align		4
.L_25:
        /*008c*/ 	.byte	0x04, 0x36
        /*008e*/ 	.short	(.L_27 - .L_26)
.L_26:
        /*0090*/ 	.word	0x00000008
.L_27:


//--------------------- .nv.callgraph             --------------------------
	.section	.nv.callgraph,"",@"SHT_CUDA_CALLGRAPH"
	.align	4
	.sectionentsize	8
	.align		4
        /*0000*/ 	.word	0x00000000
	.align		4
        /*0004*/ 	.word	0xffffffff
	.align		4
        /*0008*/ 	.word	0x00000000
	.align		4
        /*000c*/ 	.word	0xfffffffe
	.align		4
        /*0010*/ 	.word	0x00000000
	.align		4
        /*0014*/ 	.word	0xfffffffd
	.align		4
        /*0018*/ 	.word	0x00000000
	.align		4
        /*001c*/ 	.word	0xfffffffc


//--------------------- .text.triton_poi_fused__native_batch_norm_legit_no_training_mul_sigmoid_35 --------------------------
	.section	.text.triton_poi_fused__native_batch_norm_legit_no_training_mul_sigmoid_35,"ax",@progbits
	.sectionflags	@"SHF_BARRIERS=1"
	.align	128
        .global         triton_poi_fused__native_batch_norm_legit_no_training_mul_sigmoid_35
        .type           triton_poi_fused__native_batch_norm_legit_no_training_mul_sigmoid_35,@function
        .size           triton_poi_fused__native_batch_norm_legit_no_training_mul_sigmoid_35,(.L_x_1 - triton_poi_fused__native_batch_norm_legit_no_training_mul_sigmoid_35)
        .other          triton_poi_fused__native_batch_norm_legit_no_training_mul_sigmoid_35,@"STO_CUDA_ENTRY STV_DEFAULT"
triton_poi_fused__native_batch_norm_legit_no_training_mul_sigmoid_35:
.text.triton_poi_fused__native_batch_norm_legit_no_training_mul_sigmoid_35:
[----:B------:R-:W0:Y:S02]  /*0000*/  LDC R1, c[0x0][0x28] ;  /* 0x00000a00ff017b82 */ /* 0x000e240000000800 */
[----:B------:R-:W1:Y:S01]  /*0010*/  S2R R12, SR_CTAID.Y ;  /* 0x00000000000c7919 */ /* 0x000e620000002600 */
[----:B------:R-:W2:Y:S01]  /*0020*/  LDC.64 R2, c[0x0][0x210] ;  /* 0x00008400ff027b82 */ /* 0x000ea20000000a00 */
[----:B------:R-:W-:Y:S01]  /*0030*/  ULDC.64 UR6, c[0x0][0x208] ;  /* 0x0000820000067ab9 */ /* 0x000fe20000000a00 */
[----:B------:R-:W3:Y:S01]  /*0040*/  S2R R17, SR_TID.X ;  /* 0x0000000000117919 */ /* 0x000ee20000002100 */
[----:B------:R-:W4:Y:S01]  /*0050*/  S2R R0, SR_CTAID.X ;  /* 0x0000000000007919 */ /* 0x000f220000002500 */
[----:B-1----:R-:W-:Y:S02]  /*0060*/  IMAD.SHL.U32 R12, R12, 0x80, RZ ;  /* 0x000000800c0c7824 */ /* 0x002fe400078e00ff */
[----:B---3--:R-:W-:Y:S01]  /*0070*/  IMAD.SHL.U32 R9, R17, 0x4, RZ ;  /* 0x0000000411097824 */ /* 0x008fe200078e00ff */
[----:B------:R-:W-:Y:S02]  /*0080*/  SHF.R.U32.HI R15, RZ, 0x5, R17 ;  /* 0x00000005ff0f7819 */ /* 0x000fe40000011611 */
[----:B----4-:R-:W-:-:S02]  /*0090*/  SHF.L.U32 R8, R0, 0x2, RZ ;  /* 0x0000000200087819 */ /* 0x010fc400000006ff */
[----:B------:R-:W-:Y:S02]  /*00a0*/  LOP3.LUT R4, R12, 0x7c, R9, 0xf8, !PT ;  /* 0x0000007c0c047812 */ /* 0x000fe400078ef809 */
[----:B------:R-:W-:-:S03]  /*00b0*/  SGXT.U32 R15, R15, 0x2 ;  /* 0x000000020f0f781a */ /* 0x000fc60000000000 */
[----:B------:R-:W-:-:S05]  /*00c0*/  IMAD.HI R5, R4, 0x2aaaaaab, RZ ;  /* 0x2aaaaaab04057827 */ /* 0x000fca00078e02ff */
[----:B------:R-:W-:-:S04]  /*00d0*/  SHF.R.U32.HI R6, RZ, 0x1f, R5 ;  /* 0x0000001fff067819 */ /* 0x000fc80000011605 */
[----:B------:R-:W-:Y:S02]  /*00e0*/  LEA.HI.SX32 R7, R5, R6, 0x1c ;  /* 0x0000000605077211 */ /* 0x000fe400078fe2ff */
[----:B------:R-:W-:-:S03]  /*00f0*/  LOP3.LUT R5, R8, R15, RZ, 0xfc, !PT ;  /* 0x0000000f08057212 */ /* 0x000fc600078efcff */
[----:B------:R-:W-:Y:S01]  /*0100*/  IMAD R6, R7, -0x60, R4 ;  /* 0xffffffa007067824 */ /* 0x000fe200078e0204 */
[----:B------:R-:W-:-:S03]  /*0110*/  ISETP.GE.AND P0, PT, R5, 0x4, PT ;  /* 0x000000040500780c */ /* 0x000fc60003f06270 */
[----:B------:R-:W-:Y:S01]  /*0120*/  IMAD R6, R5, 0x60, R6 ;  /* 0x0000006005067824 */ /* 0x000fe200078e0206 */
[----:B------:R-:W-:Y:S02]  /*0130*/  ISETP.LT.AND P0, PT, R4, 0x180, !P0 ;  /* 0x000001800400780c */ /* 0x000fe40004701270 */
[----:B------:R-:W-:Y:S01]  /*0140*/  CS2R R4, SRZ ;  /* 0x0000000000047805 */ /* 0x000fe2000001ff00 */
[----:B------:R-:W-:Y:S01]  /*0150*/  IMAD R11, R7, 0x180, R6 ;  /* 0x00000180070b7824 */ /* 0x000fe200078e0206 */
[----:B------:R-:W-:-:S03]  /*0160*/  CS2R R6, SRZ ;  /* 0x0000000000067805 */ /* 0x000fc6000001ff00 */
[----:B--2---:R-:W-:Y:S01]  /*0170*/  IMAD.WIDE R10, R11, 0x4, R2 ;  /* 0x000000040b0a7825 */ /* 0x004fe200078e0202 */
[----:B------:R-:W1:Y:S05]  /*0180*/  S2UR UR5, SR_CgaCtaId ;  /* 0x00000000000579c3 */ /* 0x000e6a0000008800 */
[----:B------:R-:W2:Y:S01]  /*0190*/  @P0 LDG.E.EL.128 R4, desc[UR6][R10.64] ;  /* 0x000000060a040981 */ /* 0x000ea2000c2e1d00 */
[----:B------:R-:W-:Y:S01]  /*01a0*/  IMAD.SHL.U32 R13, R17, 0x10, RZ ;  /* 0x00000010110d7824 */ /* 0x000fe200078e00ff */
[----:B------:R-:W-:Y:S01]  /*01b0*/  UMOV UR4, 0x400 ;  /* 0x0000040000047882 */ /* 0x000fe20000000000 */
[----:B------:R-:W3:Y:S01]  /*01c0*/  LDC.64 R2, c[0x0][0x218] ;  /* 0x00008600ff027b82 */ /* 0x000ee20000000a00 */
[----:B------:R-:W-:-:S02]  /*01d0*/  IMAD.MOV.U32 R16, RZ, RZ, RZ ;  /* 0x000000ffff107224 */ /* 0x000fc400078e00ff */
[----:B------:R-:W-:Y:S02]  /*01e0*/  LOP3.LUT R14, R13, 0x1f0, RZ, 0xc0, !PT ;  /* 0x000001f00d0e7812 */ /* 0x000fe400078ec0ff */
[----:B------:R-:W-:Y:S02]  /*01f0*/  LOP3.LUT R13, R12, 0x7f, R17, 0xf8, !PT ;  /* 0x0000007f0c0d7812 */ /* 0x000fe400078ef811 */
[----:B------:R-:W-:Y:S02]  /*0200*/  LOP3.LUT R15, R14, R15, RZ, 0xfc, !PT ;  /* 0x0000000f0e0f7212 */ /* 0x000fe400078efcff */
[----:B------:R-:W-:Y:S01]  /*0210*/  ISETP.GE.AND P0, PT, R13, 0x180, PT ;  /* 0x000001800d00780c */ /* 0x000fe20003f06270 */
[----:B-1----:R-:W-:-:S06]  /*0220*/  UPRMT UR4, UR5, 0x654, UR4 ;  /* 0x0000065405047896 */ /* 0x002fcc0008000004 */
[----:B------:R-:W-:Y:S02]  /*0230*/  VIADD R14, R14, UR4 ;  /* 0x000000040e0e7c36 */ /* 0x000fe40008000000 */
[----:B---3--:R-:W-:-:S03]  /*0240*/  IMAD.WIDE R2, R13, 0x4, R2 ;  /* 0x000000040d027825 */ /* 0x008fc600078e0202 */
[----:B------:R-:W-:-:S05]  /*0250*/  LEA R14, R15, R14, 0x2 ;  /* 0x0000000e0f0e7211 */ /* 0x000fca00078e10ff */
[----:B--2---:R-:W-:Y:S04]  /*0260*/  STS [R14], R4 ;  /* 0x000000040e007388 */ /* 0x004fe80000000800 */
[----:B------:R1:W-:Y:S04]  /*0270*/  STS [R14+0x14], R5 ;  /* 0x000014050e007388 */ /* 0x0003e80000000800 */
[----:B------:R-:W-:Y:S04]  /*0280*/  STS [R14+0x28], R6 ;  /* 0x000028060e007388 */ /* 0x000fe80000000800 */
[----:B------:R2:W-:Y:S01]  /*0290*/  STS [R14+0x3c], R7 ;  /* 0x00003c070e007388 */ /* 0x0005e20000000800 */
[----:B------:R-:W-:Y:S01]  /*02a0*/  LOP3.LUT R9, R9, 0x1fc, RZ, 0xc0, !PT ;  /* 0x000001fc09097812 */ /* 0x000fe200078ec0ff */
[----:B-1----:R-:W1:Y:S08]  /*02b0*/  LDC.64 R4, c[0x0][0x220] ;  /* 0x00008800ff047b82 */ /* 0x002e700000000a00 */
[----:B------:R-:W-:Y:S06]  /*02c0*/  BAR.SYNC.DEFER_BLOCKING 0x0 ;  /* 0x0000000000007b1d */ /* 0x000fec0000010000 */
[----:B------:R1:W3:Y:S01]  /*02d0*/  @!P0 LDG.E.EL R16, desc[UR6][R2.64] ;  /* 0x0000000602108981 */ /* 0x0002e2000c2e1900 */
[----:B------:R-:W-:Y:S01]  /*02e0*/  VIADD R10, R9, UR4 ;  /* 0x00000004090a7c36 */ /* 0x000fe20008000000 */
[----:B------:R-:W-:Y:S01]  /*02f0*/  ISETP.LT.AND P0, PT, R8, 0x4, !P0 ;  /* 0x000000040800780c */ /* 0x000fe20004701270 */
[----:B------:R-:W-:-:S03]  /*0300*/  IMAD.IADD R0, R13, 0x1, R0 ;  /* 0x000000010d007824 */ /* 0x000fc600078e0200 */
[----:B------:R-:W-:Y:S02]  /*0310*/  LEA R10, R9, R10, 0x2 ;  /* 0x0000000a090a7211 */ /* 0x000fe400078e10ff */
[----:B--2---:R-:W-:-:S03]  /*0320*/  SHF.L.U32 R7, R0, 0x2, RZ ;  /* 0x0000000200077819 */ /* 0x004fc600000006ff */
[----:B------:R-:W3:Y:S02]  /*0330*/  LDS R9, [R10] ;  /* 0x000000000a097984 */ /* 0x000ee40000000800 */
[----:B-1----:R-:W-:Y:S02]  /*0340*/  IMAD.WIDE R2, R7, 0x4, R4 ;  /* 0x0000000407027825 */ /* 0x002fe400078e0204 */
[----:B------:R-:W1:Y:S04]  /*0350*/  LDS R11, [R10+0x4] ;  /* 0x000004000a0b7984 */ /* 0x000e680000000800 */
[----:B------:R-:W2:Y:S04]  /*0360*/  LDS R12, [R10+0x8] ;  /* 0x000008000a0c7984 */ /* 0x000ea80000000800 */
[----:B------:R-:W4:Y:S01]  /*0370*/  LDS R15, [R10+0xc] ;  /* 0x00000c000a0f7984 */ /* 0x000f220000000800 */
[-C--:B---3--:R-:W-:Y:S01]  /*0380*/  FMUL R4, R9, R16.reuse ;  /* 0x0000001009047220 */ /* 0x088fe20000400000 */
[-C--:B-1----:R-:W-:Y:S01]  /*0390*/  FMUL R5, R11, R16.reuse ;  /* 0x000000100b057220 */ /* 0x082fe20000400000 */
[-C--:B--2---:R-:W-:Y:S01]  /*03a0*/  FMUL R6, R12, R16.reuse ;  /* 0x000000100c067220 */ /* 0x084fe20000400000 */
[----:B----4-:R-:W-:Y:S01]  /*03b0*/  FMUL R7, R15, R16 ;  /* 0x000000100f077220 */ /* 0x010fe20000400000 */
[----:B------:R-:W-:Y:S06]  /*03c0*/  @!P0 EXIT ;  /* 0x000000000000894d */ /* 0x000fec0003800000 */
[----:B------:R-:W-:Y:S01]  /*03d0*/  STG.E.128 desc[UR6][R2.64], R4 ;  /* 0x0000000402007986 */ /* 0x000fe2000c101d06 */
[----:B------:R-:W-:Y:S05]  /*03e0*/  EXIT ;  /* 0x000000000000794d */ /* 0x000fea0003800000 */
.L_x_0:
[----:B------:R-:W-:-:S00]  /*03f0*/  BRA `(.L_x_0) ;  /* 0xfffffffc00fc7947 */ /* 0x000fc0000383ffff */
[----:B------:R-:W-:-:S00]  /*0400*/  NOP ;  /* 0x0000000000007918 */ /* 0x000fc00000000000 */
[----:B------:R-:W-:-:S00]  /*0410*/  NOP ;  /* 0x0000000000007918 */ /* 0x000fc00000000000 */
[----:B------:R-:W-:-:S00]  /*0420*/  NOP ;  /* 0x0000000000007918 */ /* 0x000fc00000000000 */
[----:B------:R-:W-:-:S00]  /*0430*/  NOP ;  /* 0x0000000000007918 */ /* 0x000fc00000000000 */
[----:B------:R-:W-:-:S00]  /*0440*/  NOP ;  /* 0x0000000000007918 */ /* 0x000fc00000000000 */
[----:B------:R-:W-:-:S00]  /*0450*/  NOP ;  /* 0x0000000000007918 */ /* 0x000fc00000000000 */
[----:B------:R-:W-:-:S00]  /*0460*/  NOP ;  /* 0x0000000000007918 */ /* 0x000fc00000000000 */
[----:B------:R-:W-:-:S00]  /*0470*/  NOP ;  /* 0x0000000000007918 */ /* 0x000fc00000000000 */
.L_x_1:


//--------------------- .nv.shared.triton_poi_fused__native_batch_norm_legit_no_training_mul_sigmoid_35 --------------------------
	.section	.nv.shared.triton_poi_fused__native_batch_norm_legit_no_training_mul_sigmoid_35,"aw",@nobits
	.sectionflags	@""
	.align	16
	.zero		1024


//--------------------- .nv.constant0.triton_poi_fused__native_batch_norm_legit_no_training_mul_sigmoid_35 --------------------------
	.section	.nv.constant0.triton_poi_fused__native_batch_norm_legit_no_training_mul_sigmoid_35,"a",@progbits
	.sectionflags	@""
	.align	4
.nv.constant0.triton_poi_fused__native_batch_norm_legit_no_training_mul_sigmoid_35:
	.zero		560
